//
// Generated by NVIDIA NVVM Compiler
//
// Compiler Build ID: CL-36424714
// Cuda compilation tools, release 13.0, V13.0.88
// Based on NVVM 20.0.0
//

.version 9.0
.target sm_100
.address_size 64

	// .globl	_Z21scalarProductOnDevicePfS_S_i
// _ZZ21scalarProductOnDevicePfS_S_iE4temp has been demoted

.visible .entry _Z21scalarProductOnDevicePfS_S_i(
	.param .u64 .ptr .align 1 _Z21scalarProductOnDevicePfS_S_i_param_0,
	.param .u64 .ptr .align 1 _Z21scalarProductOnDevicePfS_S_i_param_1,
	.param .u64 .ptr .align 1 _Z21scalarProductOnDevicePfS_S_i_param_2,
	.param .u32 _Z21scalarProductOnDevicePfS_S_i_param_3
)
{
	.reg .pred 	%p<11>;
	.reg .b32 	%r<129>;
	.reg .b32 	%f<6>;
	.reg .b64 	%rd<10>;
	// demoted variable
	.shared .align 4 .b8 _ZZ21scalarProductOnDevicePfS_S_iE4temp[2048];
	ld.param.u64 	%rd1, [_Z21scalarProductOnDevicePfS_S_i_param_0];
	ld.param.u64 	%rd2, [_Z21scalarProductOnDevicePfS_S_i_param_1];
	ld.param.u64 	%rd3, [_Z21scalarProductOnDevicePfS_S_i_param_2];
	ld.param.u32 	%r37, [_Z21scalarProductOnDevicePfS_S_i_param_3];
	mov.u32 	%r38, %ctaid.x;
	mov.u32 	%r1, %ntid.x;
	mov.u32 	%r2, %tid.x;
	mad.lo.s32 	%r3, %r38, %r1, %r2;
	setp.ge.s32 	%p1, %r3, %r37;
	@%p1 bra 	$L__BB0_2;
	cvta.to.global.u64 	%rd4, %rd1;
	cvta.to.global.u64 	%rd5, %rd2;
	mul.wide.s32 	%rd6, %r3, 4;
	add.s64 	%rd7, %rd4, %rd6;
	ld.global.f32 	%f1, [%rd7];
	add.s64 	%rd8, %rd5, %rd6;
	ld.global.f32 	%f2, [%rd8];
	mul.f32 	%f3, %f1, %f2;
	cvt.rzi.s32.f32 	%r39, %f3;
	shl.b32 	%r40, %r2, 2;
	mov.u32 	%r41, _ZZ21scalarProductOnDevicePfS_S_iE4temp;
	add.s32 	%r42, %r41, %r40;
	st.shared.u32 	[%r42], %r39;
$L__BB0_2:
	bar.sync 	0;
	setp.ne.s32 	%p2, %r2, 0;
	@%p2 bra 	$L__BB0_16;
	and.b32  	%r4, %r1, 15;
	setp.lt.u32 	%p3, %r1, 16;
	mov.b32 	%r120, 0;
	mov.u32 	%r128, %r120;
	@%p3 bra 	$L__BB0_6;
	and.b32  	%r120, %r1, 2032;
	mov.u32 	%r47, _ZZ21scalarProductOnDevicePfS_S_iE4temp;
	add.s32 	%r113, %r47, 32;
	and.b32  	%r48, %r1, -16;
	neg.s32 	%r114, %r48;
	mov.b32 	%r128, 0;
$L__BB0_5:
	.pragma "nounroll";
	ld.shared.u32 	%r49, [%r113+-32];
	add.s32 	%r50, %r49, %r128;
	ld.shared.u32 	%r51, [%r113+-28];
	add.s32 	%r52, %r51, %r50;
	ld.shared.u32 	%r53, [%r113+-24];
	add.s32 	%r54, %r53, %r52;
	ld.shared.u32 	%r55, [%r113+-20];
	add.s32 	%r56, %r55, %r54;
	ld.shared.u32 	%r57, [%r113+-16];
	add.s32 	%r58, %r57, %r56;
	ld.shared.u32 	%r59, [%r113+-12];
	add.s32 	%r60, %r59, %r58;
	ld.shared.u32 	%r61, [%r113+-8];
	add.s32 	%r62, %r61, %r60;
	ld.shared.u32 	%r63, [%r113+-4];
	add.s32 	%r64, %r63, %r62;
	ld.shared.u32 	%r65, [%r113];
	add.s32 	%r66, %r65, %r64;
	ld.shared.u32 	%r67, [%r113+4];
	add.s32 	%r68, %r67, %r66;
	ld.shared.u32 	%r69, [%r113+8];
	add.s32 	%r70, %r69, %r68;
	ld.shared.u32 	%r71, [%r113+12];
	add.s32 	%r72, %r71, %r70;
	ld.shared.u32 	%r73, [%r113+16];
	add.s32 	%r74, %r73, %r72;
	ld.shared.u32 	%r75, [%r113+20];
	add.s32 	%r76, %r75, %r74;
	ld.shared.u32 	%r77, [%r113+24];
	add.s32 	%r78, %r77, %r76;
	ld.shared.u32 	%r79, [%r113+28];
	add.s32 	%r128, %r79, %r78;
	add.s32 	%r114, %r114, 16;
	add.s32 	%r113, %r113, 64;
	setp.ne.s32 	%p4, %r114, 0;
	@%p4 bra 	$L__BB0_5;
$L__BB0_6:
	setp.eq.s32 	%p5, %r4, 0;
	@%p5 bra 	$L__BB0_15;
	and.b32  	%r16, %r1, 7;
	setp.lt.u32 	%p6, %r4, 8;
	@%p6 bra 	$L__BB0_9;
	shl.b32 	%r81, %r120, 2;
	mov.u32 	%r82, _ZZ21scalarProductOnDevicePfS_S_iE4temp;
	add.s32 	%r83, %r82, %r81;
	ld.shared.u32 	%r84, [%r83];
	add.s32 	%r85, %r84, %r128;
	ld.shared.u32 	%r86, [%r83+4];
	add.s32 	%r87, %r86, %r85;
	ld.shared.u32 	%r88, [%r83+8];
	add.s32 	%r89, %r88, %r87;
	ld.shared.u32 	%r90, [%r83+12];
	add.s32 	%r91, %r90, %r89;
	ld.shared.u32 	%r92, [%r83+16];
	add.s32 	%r93, %r92, %r91;
	ld.shared.u32 	%r94, [%r83+20];
	add.s32 	%r95, %r94, %r93;
	ld.shared.u32 	%r96, [%r83+24];
	add.s32 	%r97, %r96, %r95;
	ld.shared.u32 	%r98, [%r83+28];
	add.s32 	%r128, %r98, %r97;
	add.s32 	%r120, %r120, 8;
$L__BB0_9:
	setp.eq.s32 	%p7, %r16, 0;
	@%p7 bra 	$L__BB0_15;
	and.b32  	%r22, %r1, 3;
	setp.lt.u32 	%p8, %r16, 4;
	@%p8 bra 	$L__BB0_12;
	shl.b32 	%r100, %r120, 2;
	mov.u32 	%r101, _ZZ21scalarProductOnDevicePfS_S_iE4temp;
	add.s32 	%r102, %r101, %r100;
	ld.shared.u32 	%r103, [%r102];
	add.s32 	%r104, %r103, %r128;
	ld.shared.u32 	%r105, [%r102+4];
	add.s32 	%r106, %r105, %r104;
	ld.shared.u32 	%r107, [%r102+8];
	add.s32 	%r108, %r107, %r106;
	ld.shared.u32 	%r109, [%r102+12];
	add.s32 	%r128, %r109, %r108;
	add.s32 	%r120, %r120, 4;
$L__BB0_12:
	setp.eq.s32 	%p9, %r22, 0;
	@%p9 bra 	$L__BB0_15;
	shl.b32 	%r110, %r120, 2;
	mov.u32 	%r111, _ZZ21scalarProductOnDevicePfS_S_iE4temp;
	add.s32 	%r126, %r111, %r110;
	neg.s32 	%r125, %r22;
$L__BB0_14:
	.pragma "nounroll";
	ld.shared.u32 	%r112, [%r126];
	add.s32 	%r128, %r112, %r128;
	add.s32 	%r126, %r126, 4;
	add.s32 	%r125, %r125, 1;
	setp.ne.s32 	%p10, %r125, 0;
	@%p10 bra 	$L__BB0_14;
$L__BB0_15:
	cvt.rn.f32.s32 	%f4, %r128;
	cvta.to.global.u64 	%rd9, %rd3;
	atom.global.add.f32 	%f5, [%rd9], %f4;
$L__BB0_16:
	ret;

}


// ===== COMPILED SASS (sm_100) =====

	.target	sm_100

	.elftype	@"ET_EXEC"


//--------------------- .note.nv.tkinfo           --------------------------
	.section	.note.nv.tkinfo,"",@"SHT_NOTE"
	.sectionflags	@"SHF_NOTE_NV_TKINFO"
	.tkinfo
        /*0018*/ 	.word	0x00000002
        /*0030*/ 	.string	""
        /*0030*/ 	.string	"ptxas"
        /*0030*/ 	.string	"Cuda compilation tools, release 13.0, V13.0.88"
        /*0030*/ 	.string	"Build cuda_13.0.r13.0/compiler.36424714_0"
        /*0030*/ 	.string	"-arch sm_100 -m 64 "



//--------------------- .note.nv.cuinfo           --------------------------
	.section	.note.nv.cuinfo,"",@"SHT_NOTE"
	.sectionflags	@"SHF_NOTE_NV_CUINFO"
        /*0018*/ 	.short	0x0002
        /*001a*/ 	.short	0x0064
        /*001c*/ 	.short	0x0082
	.zero		2


//--------------------- .nv.info                  --------------------------
	.section	.nv.info,"",@"SHT_CUDA_INFO"
	.align	4


	//----- nvinfo : EIATTR_REGCOUNT
	.align		4
        /*0000*/ 	.byte	0x04, 0x2f
        /*0002*/ 	.short	(.L_1 - .L_0)
	.align		4
.L_0:
        /*0004*/ 	.word	index@(_Z21scalarProductOnDevicePfS_S_i)
        /*0008*/ 	.word	0x00000018


	//----- nvinfo : EIATTR_FRAME_SIZE
	.align		4
.L_1:
        /*000c*/ 	.byte	0x04, 0x11
        /*000e*/ 	.short	(.L_3 - .L_2)
	.align		4
.L_2:
        /*0010*/ 	.word	index@(_Z21scalarProductOnDevicePfS_S_i)
        /*0014*/ 	.word	0x00000000


	//----- nvinfo : EIATTR_MIN_STACK_SIZE
	.align		4
.L_3:
        /*0018*/ 	.byte	0x04, 0x12
        /*001a*/ 	.short	(.L_5 - .L_4)
	.align		4
.L_4:
        /*001c*/ 	.word	index@(_Z21scalarProductOnDevicePfS_S_i)
        /*0020*/ 	.word	0x00000000
.L_5:


//--------------------- .nv.compat                --------------------------
	.section	.nv.compat,"",@"SHT_CUDA_COMPAT_INFO"
	.align	4
        /*0000*/ 	.byte	0x02, 0x09, 0x00, 0x00, 0x02, 0x02, 0x01, 0x00, 0x02, 0x05, 0x05, 0x00, 0x03, 0x07, 0x01, 0x01
        /*0010*/ 	.byte	0x02, 0x03, 0x00, 0x00, 0x02, 0x06, 0x01, 0x00, 0x04, 0x0b, 0x08, 0x00, 0x09, 0x00, 0x00, 0x00
        /*0020*/ 	.byte	0x00, 0x00, 0x00, 0x00


//--------------------- .nv.info._Z21scalarProductOnDevicePfS_S_i --------------------------
	.section	.nv.info._Z21scalarProductOnDevicePfS_S_i,"",@"SHT_CUDA_INFO"
	.sectionflags	@""
	.align	4


	//----- nvinfo : EIATTR_CUDA_API_VERSION
	.align		4
        /*0000*/ 	.byte	0x04, 0x37
        /*0002*/ 	.short	(.L_7 - .L_6)
.L_6:
        /*0004*/ 	.word	0x00000082


	//----- nvinfo : EIATTR_KPARAM_INFO
	.align		4
.L_7:
        /*0008*/ 	.byte	0x04, 0x17
        /*000a*/ 	.short	(.L_9 - .L_8)
.L_8:
        /*000c*/ 	.word	0x00000000
        /*0010*/ 	.short	0x0003
        /*0012*/ 	.short	0x0018
        /*0014*/ 	.byte	0x00, 0xf0, 0x11, 0x00


	//----- nvinfo : EIATTR_KPARAM_INFO
	.align		4
.L_9:
        /*0018*/ 	.byte	0x04, 0x17
        /*001a*/ 	.short	(.L_11 - .L_10)
.L_10:
        /*001c*/ 	.word	0x00000000
        /*0020*/ 	.short	0x0002
        /*0022*/ 	.short	0x0010
        /*0024*/ 	.byte	0x00, 0xf5, 0x21, 0x00


	//----- nvinfo : EIATTR_KPARAM_INFO
	.align		4
.L_11:
        /*0028*/ 	.byte	0x04, 0x17
        /*002a*/ 	.short	(.L_13 - .L_12)
.L_12:
        /*002c*/ 	.word	0x00000000
        /*0030*/ 	.short	0x0001
        /*0032*/ 	.short	0x0008
        /*0034*/ 	.byte	0x00, 0xf5, 0x21, 0x00


	//----- nvinfo : EIATTR_KPARAM_INFO
	.align		4
.L_13:
        /*0038*/ 	.byte	0x04, 0x17
        /*003a*/ 	.short	(.L_15 - .L_14)
.L_14:
        /*003c*/ 	.word	0x00000000
        /*0040*/ 	.short	0x0000
        /*0042*/ 	.short	0x0000
        /*0044*/ 	.byte	0x00, 0xf5, 0x21, 0x00


	//----- nvinfo : EIATTR_SPARSE_MMA_MASK
	.align		4
.L_15:
        /*0048*/ 	.byte	0x03, 0x50
        /*004a*/ 	.short	0x0000


	//----- nvinfo : EIATTR_MAXREG_COUNT
	.align		4
        /*004c*/ 	.byte	0x03, 0x1b
        /*004e*/ 	.short	0x00ff


	//----- nvinfo : EIATTR_NUM_BARRIERS
	.align		4
        /*0050*/ 	.byte	0x02, 0x4c
        /*0052*/ 	.byte	0x01
	.zero		1


	//----- nvinfo : EIATTR_MERCURY_ISA_VERSION
	.align		4
        /*0054*/ 	.byte	0x03, 0x5f
        /*0056*/ 	.short	0x0101


	//----- nvinfo : EIATTR_VRC_CTA_INIT_COUNT
	.align		4
        /*0058*/ 	.byte	0x02, 0x4a
	.zero		1
	.zero		1


	//----- nvinfo : EIATTR_EXIT_INSTR_OFFSETS
	.align		4
        /*005c*/ 	.byte	0x04, 0x1c
        /*005e*/ 	.short	(.L_17 - .L_16)


	//   ....[0]....
.L_16:
        /*0060*/ 	.word	0x000001a0


	//   ....[1]....
        /*0064*/ 	.word	0x00000640


	//----- nvinfo : EIATTR_CRS_STACK_SIZE
	.align		4
.L_17:
        /*0068*/ 	.byte	0x04, 0x1e
        /*006a*/ 	.short	(.L_19 - .L_18)
.L_18:
        /*006c*/ 	.word	0x00000000


	//----- nvinfo : EIATTR_CBANK_PARAM_SIZE
	.align		4
.L_19:
        /*0070*/ 	.byte	0x03, 0x19
        /*0072*/ 	.short	0x001c


	//----- nvinfo : EIATTR_PARAM_CBANK
	.align		4
        /*0074*/ 	.byte	0x04, 0x0a
        /*0076*/ 	.short	(.L_21 - .L_20)
	.align		4
.L_20:
        /*0078*/ 	.word	index@(.nv.constant0._Z21scalarProductOnDevicePfS_S_i)
        /*007c*/ 	.short	0x0380
        /*007e*/ 	.short	0x001c


	//----- nvinfo : EIATTR_SW_WAR
	.align		4
.L_21:
        /*0080*/ 	.byte	0x04, 0x36
        /*0082*/ 	.short	(.L_23 - .L_22)
.L_22:
        /*0084*/ 	.word	0x00000008
.L_23:


//--------------------- .nv.callgraph             --------------------------
	.section	.nv.callgraph,"",@"SHT_CUDA_CALLGRAPH"
	.align	4
	.sectionentsize	8
	.align		4
        /*0000*/ 	.word	0x00000000
	.align		4
        /*0004*/ 	.word	0xffffffff
	.align		4
        /*0008*/ 	.word	0x00000000
	.align		4
        /*000c*/ 	.word	0xfffffffe
	.align		4
        /*0010*/ 	.word	0x00000000
	.align		4
        /*0014*/ 	.word	0xfffffffd
	.align		4
        /*0018*/ 	.word	0x00000000
	.align		4
        /*001c*/ 	.word	0xfffffffc


//--------------------- .text._Z21scalarProductOnDevicePfS_S_i --------------------------
	.section	.text._Z21scalarProductOnDevicePfS_S_i,"ax",@progbits
	.align	128
        .global         _Z21scalarProductOnDevicePfS_S_i
        .type           _Z21scalarProductOnDevicePfS_S_i,@function
        .size           _Z21scalarProductOnDevicePfS_S_i,(.L_x_9 - _Z21scalarProductOnDevicePfS_S_i)
        .other          _Z21scalarProductOnDevicePfS_S_i,@"STO_CUDA_ENTRY STV_DEFAULT"
_Z21scalarProductOnDevicePfS_S_i:
.text._Z21scalarProductOnDevicePfS_S_i:
[----:B------:R-:W-:Y:S01]  /*0000*/  LDC R1, c[0x0][0x37c] ;  /* 0x0000df00ff017b82 */ /* 0x000fe20000000800 */
[----:B------:R-:W0:Y:S07]  /*0010*/  S2R R9, SR_TID.X ;  /* 0x0000000000097919 */ /* 0x000e2e0000002100 */
[----:B------:R-:W1:Y:S01]  /*0020*/  S2UR UR4, SR_CTAID.X ;  /* 0x00000000000479c3 */ /* 0x000e620000002500 */
[----:B------:R-:W2:Y:S01]  /*0030*/  LDCU UR5, c[0x0][0x398] ;  /* 0x00007300ff0577ac */ /* 0x000ea20008000800 */
[----:B------:R-:W-:Y:S01]  /*0040*/  BSSY.RECONVERGENT B0, `(.L_x_0) ;  /* 0x0000014000007945 */ /* 0x000fe20003800200 */
[----:B------:R-:W3:Y:S05]  /*0050*/  LDCU.64 UR6, c[0x0][0x358] ;  /* 0x00006b00ff0677ac */ /* 0x000eea0008000a00 */
[----:B------:R-:W1:Y:S01]  /*0060*/  LDC R0, c[0x0][0x360] ;  /* 0x0000d800ff007b82 */ /* 0x000e620000000800 */
[----:B0-----:R-:W-:Y:S01]  /*0070*/  ISETP.NE.AND P1, PT, R9, RZ, PT ;  /* 0x000000ff0900720c */ /* 0x001fe20003f25270 */
[----:B-1----:R-:W-:-:S05]  /*0080*/  IMAD R7, R0, UR4, R9 ;  /* 0x0000000400077c24 */ /* 0x002fca000f8e0209 */
[----:B--2---:R-:W-:-:S13]  /*0090*/  ISETP.GE.AND P0, PT, R7, UR5, PT ;  /* 0x0000000507007c0c */ /* 0x004fda000bf06270 */
[----:B---3--:R-:W-:Y:S05]  /*00a0*/  @P0 BRA `(.L_x_1) ;  /* 0x0000000000340947 */ /* 0x008fea0003800000 */
[----:B------:R-:W0:Y:S08]  /*00b0*/  LDC.64 R2, c[0x0][0x380] ;  /* 0x0000e000ff027b82 */ /* 0x000e300000000a00 */
[----:B------:R-:W1:Y:S01]  /*00c0*/  LDC.64 R4, c[0x0][0x388] ;  /* 0x0000e200ff047b82 */ /* 0x000e620000000a00 */
[----:B0-----:R-:W-:-:S06]  /*00d0*/  IMAD.WIDE R2, R7, 0x4, R2 ;  /* 0x0000000407027825 */ /* 0x001fcc00078e0202 */
[----:B------:R-:W2:Y:S01]  /*00e0*/  LDG.E R2, desc[UR6][R2.64] ;  /* 0x0000000602027981 */ /* 0x000ea2000c1e1900 */
[----:B-1----:R-:W-:-:S06]  /*00f0*/  IMAD.WIDE R4, R7, 0x4, R4 ;  /* 0x0000000407047825 */ /* 0x002fcc00078e0204 */
[----:B------:R-:W2:Y:S01]  /*0100*/  LDG.E R5, desc[UR6][R4.64] ;  /* 0x0000000604057981 */ /* 0x000ea2000c1e1900 */
[----:B------:R-:W0:Y:S01]  /*0110*/  S2UR UR5, SR_CgaCtaId ;  /* 0x00000000000579c3 */ /* 0x000e220000008800 */
[----:B------:R-:W-:Y:S02]  /*0120*/  UMOV UR4, 0x400 ;  /* 0x0000040000047882 */ /* 0x000fe40000000000 */
[----:B0-----:R-:W-:-:S06]  /*0130*/  ULEA UR4, UR5, UR4, 0x18 ;  /* 0x0000000405047291 */ /* 0x001fcc000f8ec0ff */
[----:B------:R-:W-:Y:S01]  /*0140*/  LEA R7, R9, UR4, 0x2 ;  /* 0x0000000409077c11 */ /* 0x000fe2000f8e10ff */
[----:B--2---:R-:W-:-:S06]  /*0150*/  FMUL R6, R2, R5 ;  /* 0x0000000502067220 */ /* 0x004fcc0000400000 */
[----:B------:R-:W0:Y:S02]  /*0160*/  F2I.TRUNC.NTZ R6, R6 ;  /* 0x0000000600067305 */ /* 0x000e24000020f100 */
[----:B0-----:R0:W-:Y:S02]  /*0170*/  STS [R7], R6 ;  /* 0x0000000607007388 */ /* 0x0011e40000000800 */
.L_x_1:
[----:B------:R-:W-:Y:S05]  /*0180*/  BSYNC.RECONVERGENT B0 ;  /* 0x0000000000007941 */ /* 0x000fea0003800200 */
.L_x_0:
[----:B------:R-:W-:Y:S06]  /*0190*/  BAR.SYNC.DEFER_BLOCKING 0x0 ;  /* 0x0000000000007b1d */ /* 0x000fec0000010000 */
[----:B------:R-:W-:Y:S05]  /*01a0*/  @P1 EXIT ;  /* 0x000000000000194d */ /* 0x000fea0003800000 */
[C---:B------:R-:W-:Y:S02]  /*01b0*/  ISETP.GE.U32.AND P1, PT, R0.reuse, 0x10, PT ;  /* 0x000000100000780c */ /* 0x040fe40003f26070 */
[----:B------:R-:W-:Y:S02]  /*01c0*/  CS2R R2, SRZ ;  /* 0x0000000000027805 */ /* 0x000fe4000001ff00 */
[----:B------:R-:W-:-:S04]  /*01d0*/  LOP3.LUT R21, R0, 0xf, RZ, 0xc0, !PT ;  /* 0x0000000f00157812 */ /* 0x000fc800078ec0ff */
[----:B------:R-:W-:-:S05]  /*01e0*/  ISETP.NE.AND P0, PT, R21, RZ, PT ;  /* 0x000000ff1500720c */ /* 0x000fca0003f05270 */
[----:B------:R-:W-:Y:S08]  /*01f0*/  @!P1 BRA `(.L_x_2) ;  /* 0x0000000000609947 */ /* 0x000ff00003800000 */
[----:B------:R-:W1:Y:S01]  /*0200*/  S2UR UR5, SR_CgaCtaId ;  /* 0x00000000000579c3 */ /* 0x000e620000008800 */
[C---:B------:R-:W-:Y:S01]  /*0210*/  LOP3.LUT R4, R0.reuse, 0xfffffff0, RZ, 0xc0, !PT ;  /* 0xfffffff000047812 */ /* 0x040fe200078ec0ff */
[----:B------:R-:W-:Y:S01]  /*0220*/  UMOV UR4, 0x400 ;  /* 0x0000040000047882 */ /* 0x000fe20000000000 */
[----:B------:R-:W-:Y:S01]  /*0230*/  LOP3.LUT R3, R0, 0x7f0, RZ, 0xc0, !PT ;  /* 0x000007f000037812 */ /* 0x000fe200078ec0ff */
[----:B------:R-:W-:Y:S02]  /*0240*/  IMAD.MOV.U32 R2, RZ, RZ, RZ ;  /* 0x000000ffff027224 */ /* 0x000fe400078e00ff */
[----:B------:R-:W-:Y:S01]  /*0250*/  IMAD.MOV R20, RZ, RZ, -R4 ;  /* 0x000000ffff147224 */ /* 0x000fe200078e0a04 */
[----:B-1----:R-:W-:-:S04]  /*0260*/  ULEA UR4, UR5, UR4, 0x18 ;  /* 0x0000000405047291 */ /* 0x002fc8000f8ec0ff */
[----:B------:R-:W-:-:S12]  /*0270*/  UIADD3 UR4, UPT, UPT, UR4, 0x20, URZ ;  /* 0x0000002004047890 */ /* 0x000fd8000fffe0ff */
.L_x_3:
[----:B0-----:R-:W0:Y:S01]  /*0280*/  LDS.128 R4, [UR4+-0x20] ;  /* 0xffffe004ff047984 */ /* 0x001e220008000c00 */
[----:B------:R-:W-:-:S03]  /*0290*/  VIADD R20, R20, 0x10 ;  /* 0x0000001014147836 */ /* 0x000fc60000000000 */
[----:B------:R-:W1:Y:S02]  /*02a0*/  LDS.128 R8, [UR4+-0x10] ;  /* 0xfffff004ff087984 */ /* 0x000e640008000c00 */
[----:B------:R-:W-:Y:S02]  /*02b0*/  ISETP.NE.AND P1, PT, R20, RZ, PT ;  /* 0x000000ff1400720c */ /* 0x000fe40003f25270 */
[----:B------:R-:W2:Y:S04]  /*02c0*/  LDS.128 R12, [UR4] ;  /* 0x00000004ff0c7984 */ /* 0x000ea80008000c00 */
[----:B------:R-:W3:Y:S01]  /*02d0*/  LDS.128 R16, [UR4+0x10] ;  /* 0x00001004ff107984 */ /* 0x000ee20008000c00 */
[----:B------:R-:W-:Y:S01]  /*02e0*/  UIADD3 UR4, UPT, UPT, UR4, 0x40, URZ ;  /* 0x0000004004047890 */ /* 0x000fe2000fffe0ff */
[----:B0-----:R-:W-:-:S04]  /*02f0*/  IADD3 R4, PT, PT, R5, R4, R2 ;  /* 0x0000000405047210 */ /* 0x001fc80007ffe002 */
[----:B------:R-:W-:-:S04]  /*0300*/  IADD3 R4, PT, PT, R7, R6, R4 ;  /* 0x0000000607047210 */ /* 0x000fc80007ffe004 */
[----:B-1----:R-:W-:-:S04]  /*0310*/  IADD3 R4, PT, PT, R9, R8, R4 ;  /* 0x0000000809047210 */ /* 0x002fc80007ffe004 */
[----:B------:R-:W-:-:S04]  /*0320*/  IADD3 R4, PT, PT, R11, R10, R4 ;  /* 0x0000000a0b047210 */ /* 0x000fc80007ffe004 */
[----:B--2---:R-:W-:-:S04]  /*0330*/  IADD3 R4, PT, PT, R13, R12, R4 ;  /* 0x0000000c0d047210 */ /* 0x004fc80007ffe004 */
[----:B------:R-:W-:-:S04]  /*0340*/  IADD3 R4, PT, PT, R15, R14, R4 ;  /* 0x0000000e0f047210 */ /* 0x000fc80007ffe004 */
[----:B---3--:R-:W-:-:S04]  /*0350*/  IADD3 R4, PT, PT, R17, R16, R4 ;  /* 0x0000001011047210 */ /* 0x008fc80007ffe004 */
[----:B------:R-:W-:Y:S01]  /*0360*/  IADD3 R2, PT, PT, R19, R18, R4 ;  /* 0x0000001213027210 */ /* 0x000fe20007ffe004 */
[----:B------:R-:W-:Y:S06]  /*0370*/  @P1 BRA `(.L_x_3) ;  /* 0xfffffffc00c01947 */ /* 0x000fec000383ffff */
.L_x_2:
[----:B------:R-:W-:Y:S05]  /*0380*/  @!P0 BRA `(.L_x_4) ;  /* 0x0000000000a08947 */ /* 0x000fea0003800000 */
[----:B------:R-:W-:Y:S02]  /*0390*/  ISETP.GE.U32.AND P0, PT, R21, 0x8, PT ;  /* 0x000000081500780c */ /* 0x000fe40003f06070 */
[----:B------:R-:W-:-:S04]  /*03a0*/  LOP3.LUT R13, R0, 0x7, RZ, 0xc0, !PT ;  /* 0x00000007000d7812 */ /* 0x000fc800078ec0ff */
[----:B------:R-:W-:-:S07]  /*03b0*/  ISETP.NE.AND P1, PT, R13, RZ, PT ;  /* 0x000000ff0d00720c */ /* 0x000fce0003f25270 */
[----:B------:R-:W-:Y:S06]  /*03c0*/  @!P0 BRA `(.L_x_5) ;  /* 0x00000000002c8947 */ /* 0x000fec0003800000 */
[----:B------:R-:W1:Y:S01]  /*03d0*/  S2R R5, SR_CgaCtaId ;  /* 0x0000000000057919 */ /* 0x000e620000008800 */
[----:B------:R-:W-:-:S04]  /*03e0*/  MOV R4, 0x400 ;  /* 0x0000040000047802 */ /* 0x000fc80000000f00 */
[----:B-1----:R-:W-:-:S05]  /*03f0*/  LEA R4, R5, R4, 0x18 ;  /* 0x0000000405047211 */ /* 0x002fca00078ec0ff */
[C---:B------:R-:W-:Y:S02]  /*0400*/  IMAD R12, R3.reuse, 0x4, R4 ;  /* 0x00000004030c7824 */ /* 0x040fe400078e0204 */
[----:B------:R-:W-:-:S03]  /*0410*/  VIADD R3, R3, 0x8 ;  /* 0x0000000803037836 */ /* 0x000fc60000000000 */
[----:B0-----:R-:W0:Y:S04]  /*0420*/  LDS.128 R4, [R12] ;  /* 0x000000000c047984 */ /* 0x001e280000000c00 */
[----:B------:R-:W1:Y:S01]  /*0430*/  LDS.128 R8, [R12+0x10] ;  /* 0x000010000c087984 */ /* 0x000e620000000c00 */
[----:B0-----:R-:W-:-:S04]  /*0440*/  IADD3 R4, PT, PT, R5, R4, R2 ;  /* 0x0000000405047210 */ /* 0x001fc80007ffe002 */
[----:B------:R-:W-:-:S04]  /*0450*/  IADD3 R4, PT, PT, R7, R6, R4 ;  /* 0x0000000607047210 */ /* 0x000fc80007ffe004 */
[----:B-1----:R-:W-:-:S04]  /*0460*/  IADD3 R4, PT, PT, R9, R8, R4 ;  /* 0x0000000809047210 */ /* 0x002fc80007ffe004 */
[----:B------:R-:W-:-:S07]  /*0470*/  IADD3 R2, PT, PT, R11, R10, R4 ;  /* 0x0000000a0b027210 */ /* 0x000fce0007ffe004 */
.L_x_5:
        /* <DEDUP_REMOVED lines=9> */
[----:B------:R-:W-:-:S04]  /*0510*/  VIADD R3, R3, 0x4 ;  /* 0x0000000403037836 */ /* 0x000fc80000000000 */
[----:B0-----:R-:W0:Y:S02]  /*0520*/  LDS.128 R4, [R4] ;  /* 0x0000000004047984 */ /* 0x001e240000000c00 */
[----:B0-----:R-:W-:-:S04]  /*0530*/  IADD3 R2, PT, PT, R5, R4, R2 ;  /* 0x0000000405027210 */ /* 0x001fc80007ffe002 */
[----:B------:R-:W-:-:S07]  /*0540*/  IADD3 R2, PT, PT, R7, R6, R2 ;  /* 0x0000000607027210 */ /* 0x000fce0007ffe002 */
.L_x_6:
[----:B------:R-:W-:Y:S05]  /*0550*/  @!P1 BRA `(.L_x_4) ;  /* 0x00000000002c9947 */ /* 0x000fea0003800000 */
[----:B------:R-:W1:Y:S01]  /*0560*/  S2R R5, SR_CgaCtaId ;  /* 0x0000000000057919 */ /* 0x000e620000008800 */
[----:B------:R-:W-:Y:S01]  /*0570*/  MOV R4, 0x400 ;  /* 0x0000040000047802 */ /* 0x000fe20000000f00 */
[----:B------:R-:W-:-:S03]  /*0580*/  IMAD.MOV R0, RZ, RZ, -R0 ;  /* 0x000000ffff007224 */ /* 0x000fc600078e0a00 */
[----:B-1----:R-:W-:-:S05]  /*0590*/  LEA R4, R5, R4, 0x18 ;  /* 0x0000000405047211 */ /* 0x002fca00078ec0ff */
[----:B------:R-:W-:-:S07]  /*05a0*/  IMAD R3, R3, 0x4, R4 ;  /* 0x0000000403037824 */ /* 0x000fce00078e0204 */
.L_x_7:
[----:B------:R1:W2:Y:S01]  /*05b0*/  LDS R5, [R3] ;  /* 0x0000000003057984 */ /* 0x0002a20000000800 */
[----:B------:R-:W-:-:S05]  /*05c0*/  VIADD R0, R0, 0x1 ;  /* 0x0000000100007836 */ /* 0x000fca0000000000 */
[----:B------:R-:W-:Y:S01]  /*05d0*/  ISETP.NE.AND P0, PT, R0, RZ, PT ;  /* 0x000000ff0000720c */ /* 0x000fe20003f05270 */
[----:B-1----:R-:W-:Y:S02]  /*05e0*/  VIADD R3, R3, 0x4 ;  /* 0x0000000403037836 */ /* 0x002fe40000000000 */
[----:B--2---:R-:W-:-:S10]  /*05f0*/  IMAD.IADD R2, R5, 0x1, R2 ;  /* 0x0000000105027824 */ /* 0x004fd400078e0202 */
[----:B------:R-:W-:Y:S05]  /*0600*/  @P0 BRA `(.L_x_7) ;  /* 0xfffffffc00e80947 */ /* 0x000fea000383ffff */
.L_x_4:
[----:B------:R-:W1:Y:S01]  /*0610*/  LDC.64 R4, c[0x0][0x390] ;  /* 0x0000e400ff047b82 */ /* 0x000e620000000a00 */
[----:B------:R-:W-:-:S05]  /*0620*/  I2FP.F32.S32 R3, R2 ;  /* 0x0000000200037245 */ /* 0x000fca0000201400 */
[----:B-1----:R-:W-:Y:S01]  /*0630*/  REDG.E.ADD.F32.FTZ.RN.STRONG.GPU desc[UR6][R4.64], R3 ;  /* 0x00000003040079a6 */ /* 0x002fe2000c12f306 */
[----:B------:R-:W-:Y:S05]  /*0640*/  EXIT ;  /* 0x000000000000794d */ /* 0x000fea0003800000 */
.L_x_8:
[----:B------:R-:W-:-:S00]  /*0650*/  BRA `(.L_x_8) ;  /* 0xfffffffc00fc7947 */ /* 0x000fc0000383ffff */
[----:B------:R-:W-:-:S00]  /*0660*/  NOP ;  /* 0x0000000000007918 */ /* 0x000fc00000000000 */
        /* <DEDUP_REMOVED lines=9> */
.L_x_9:


//--------------------- .nv.shared._Z21scalarProductOnDevicePfS_S_i --------------------------
	.section	.nv.shared._Z21scalarProductOnDevicePfS_S_i,"aw",@nobits
	.sectionflags	@""
	.align	4
.nv.shared._Z21scalarProductOnDevicePfS_S_i:
	.zero		3072


//--------------------- .nv.shared.reserved.0     --------------------------
	.section	.nv.shared.reserved.0,"aw",@nobits
	.weak		__nv_reservedSMEM_offset_0_alias
	.size		__nv_reservedSMEM_offset_0_alias, 0, 64
	.other		__nv_reservedSMEM_offset_0_alias,@"STO_CUDA_RESERVED_SHARED STV_DEFAULT"
__nv_reservedSMEM_offset_0_alias:
	.zero		0
	.zero		64


//--------------------- .nv.constant0._Z21scalarProductOnDevicePfS_S_i --------------------------
	.section	.nv.constant0._Z21scalarProductOnDevicePfS_S_i,"a",@progbits
	.sectionflags	@""
	.align	4
.nv.constant0._Z21scalarProductOnDevicePfS_S_i:
	.zero		924


//--------------------- SYMBOLS --------------------------

	.type		.nv.reservedSmem.offset0,@object
	.size		.nv.reservedSmem.offset0,0x4
	.type		.nv.reservedSmem.cap,@object
	.size		.nv.reservedSmem.cap,0x4
